	.headerflags	@"EF_CUDA_TEXMODE_UNIFIED EF_CUDA_64BIT_ADDRESS EF_CUDA_ACCELERATORS EF_CUDA_SM90 EF_CUDA_VIRTUAL_SM(EF_CUDA_SM90)"
	.elftype	@"ET_EXEC"


//--------------------- .nv.info                  --------------------------
	.section	.nv.info,"",@"SHT_CUDA_INFO"
	.align	4


	//----- nvinfo : EIATTR_REGCOUNT
	.align		4
        /*0000*/ 	.byte	0x04, 0x2f
        /*0002*/ 	.short	(.L_3 - .L_2)
	.align		4
.L_2:
        /*0004*/ 	.word	index@(triton_poi_fused__native_batch_norm_legit_no_training_add_relu_6)
        /*0008*/ 	.word	0x00000017


	//----- nvinfo : EIATTR_MIN_STACK_SIZE
	.align		4
.L_3:
        /*000c*/ 	.byte	0x04, 0x12
        /*000e*/ 	.short	(.L_5 - .L_4)
	.align		4
.L_4:
        /*0010*/ 	.word	index@(triton_poi_fused__native_batch_norm_legit_no_training_add_relu_6)
        /*0014*/ 	.word	0x00000000


	//----- nvinfo : EIATTR_FRAME_SIZE
	.align		4
.L_5:
        /*0018*/ 	.byte	0x04, 0x11
        /*001a*/ 	.short	(.L_7 - .L_6)
	.align		4
.L_6:
        /*001c*/ 	.word	index@(triton_poi_fused__native_batch_norm_legit_no_training_add_relu_6)
        /*0020*/ 	.word	0x00000000


	//----- nvinfo : EIATTR_MIN_STACK_SIZE
	.align		4
.L_7:
        /*0024*/ 	.byte	0x04, 0x12
        /*0026*/ 	.short	(.L_9 - .L_8)
	.align		4
.L_8:
        /*0028*/ 	.word	index@(triton_poi_fused__native_batch_norm_legit_no_training_add_relu_6)
        /*002c*/ 	.word	0x00000000
.L_9:


//--------------------- .nv.info.triton_poi_fused__native_batch_norm_legit_no_training_add_relu_6 --------------------------
	.section	.nv.info.triton_poi_fused__native_batch_norm_legit_no_training_add_relu_6,"",@"SHT_CUDA_INFO"
	.sectionflags	@""
	.align	4


	//----- nvinfo : EIATTR_CUDA_API_VERSION
	.align		4
        /*0000*/ 	.byte	0x04, 0x37
        /*0002*/ 	.short	(.L_11 - .L_10)
.L_10:
        /*0004*/ 	.word	0x0000007c


	//----- nvinfo : EIATTR_KPARAM_INFO
	.align		4
.L_11:
        /*0008*/ 	.byte	0x04, 0x17
        /*000a*/ 	.short	(.L_13 - .L_12)
.L_12:
        /*000c*/ 	.word	0x00000000
        /*0010*/ 	.short	0x0007
        /*0012*/ 	.short	0x0038
        /*0014*/ 	.byte	0x00, 0xf0, 0x11, 0x00


	//----- nvinfo : EIATTR_KPARAM_INFO
	.align		4
.L_13:
        /*0018*/ 	.byte	0x04, 0x17
        /*001a*/ 	.short	(.L_15 - .L_14)
.L_14:
        /*001c*/ 	.word	0x00000000
        /*0020*/ 	.short	0x0006
        /*0022*/ 	.short	0x0030
        /*0024*/ 	.byte	0x00, 0xf4, 0x21, 0x00


	//----- nvinfo : EIATTR_KPARAM_INFO
	.align		4
.L_15:
        /*0028*/ 	.byte	0x04, 0x17
        /*002a*/ 	.short	(.L_17 - .L_16)
.L_16:
        /*002c*/ 	.word	0x00000000
        /*0030*/ 	.short	0x0005
        /*0032*/ 	.short	0x0028
        /*0034*/ 	.byte	0x00, 0xf4, 0x21, 0x00


	//----- nvinfo : EIATTR_KPARAM_INFO
	.align		4
.L_17:
        /*0038*/ 	.byte	0x04, 0x17
        /*003a*/ 	.short	(.L_19 - .L_18)
.L_18:
        /*003c*/ 	.word	0x00000000
        /*0040*/ 	.short	0x0004
        /*0042*/ 	.short	0x0020
        /*0044*/ 	.byte	0x00, 0xf4, 0x21, 0x00


	//----- nvinfo : EIATTR_KPARAM_INFO
	.align		4
.L_19:
        /*0048*/ 	.byte	0x04, 0x17
        /*004a*/ 	.short	(.L_21 - .L_20)
.L_20:
        /*004c*/ 	.word	0x00000000
        /*0050*/ 	.short	0x0003
        /*0052*/ 	.short	0x0018
        /*0054*/ 	.byte	0x00, 0xf4, 0x21, 0x00


	//----- nvinfo : EIATTR_KPARAM_INFO
	.align		4
.L_21:
        /*0058*/ 	.byte	0x04, 0x17
        /*005a*/ 	.short	(.L_23 - .L_22)
.L_22:
        /*005c*/ 	.word	0x00000000
        /*0060*/ 	.short	0x0002
        /*0062*/ 	.short	0x0010
        /*0064*/ 	.byte	0x00, 0xf4, 0x21, 0x00


	//----- nvinfo : EIATTR_KPARAM_INFO
	.align		4
.L_23:
        /*0068*/ 	.byte	0x04, 0x17
        /*006a*/ 	.short	(.L_25 - .L_24)
.L_24:
        /*006c*/ 	.word	0x00000000
        /*0070*/ 	.short	0x0001
        /*0072*/ 	.short	0x0008
        /*0074*/ 	.byte	0x00, 0xf4, 0x21, 0x00


	//----- nvinfo : EIATTR_KPARAM_INFO
	.align		4
.L_25:
        /*0078*/ 	.byte	0x04, 0x17
        /*007a*/ 	.short	(.L_27 - .L_26)
.L_26:
        /*007c*/ 	.word	0x00000000
        /*0080*/ 	.short	0x0000
        /*0082*/ 	.short	0x0000
        /*0084*/ 	.byte	0x00, 0xf4, 0x21, 0x00


	//----- nvinfo : EIATTR_SPARSE_MMA_MASK
	.align		4
.L_27:
        /*0088*/ 	.byte	0x03, 0x50
        /*008a*/ 	.short	0x0000


	//----- nvinfo : EIATTR_MAXREG_COUNT
	.align		4
        /*008c*/ 	.byte	0x03, 0x1b
        /*008e*/ 	.short	0x00ff


	//----- nvinfo : EIATTR_EXIT_INSTR_OFFSETS
	.align		4
        /*0090*/ 	.byte	0x04, 0x1c
        /*0092*/ 	.short	(.L_29 - .L_28)


	//   ....[0]....
.L_28:
        /*0094*/ 	.word	0x00000470


	//----- nvinfo : EIATTR_REQNTID
	.align		4
.L_29:
        /*0098*/ 	.byte	0x04, 0x10
        /*009a*/ 	.short	(.L_31 - .L_30)
.L_30:
        /*009c*/ 	.word	0x00000080
        /*00a0*/ 	.word	0x00000001
        /*00a4*/ 	.word	0x00000001


	//----- nvinfo : EIATTR_CBANK_PARAM_SIZE
	.align		4
.L_31:
        /*00a8*/ 	.byte	0x03, 0x19
        /*00aa*/ 	.short	0x003c


	//----- nvinfo : EIATTR_PARAM_CBANK
	.align		4
        /*00ac*/ 	.byte	0x04, 0x0a
        /*00ae*/ 	.short	(.L_33 - .L_32)
	.align		4
.L_32:
        /*00b0*/ 	.word	index@(.nv.constant0.triton_poi_fused__native_batch_norm_legit_no_training_add_relu_6)
        /*00b4*/ 	.short	0x0210
        /*00b6*/ 	.short	0x003c


	//----- nvinfo : EIATTR_SW_WAR
	.align		4
.L_33:
        /*00b8*/ 	.byte	0x04, 0x36
        /*00ba*/ 	.short	(.L_35 - .L_34)
.L_34:
        /*00bc*/ 	.word	0x00000008
.L_35:


//--------------------- .nv.callgraph             --------------------------
	.section	.nv.callgraph,"",@"SHT_CUDA_CALLGRAPH"
	.align	4
	.sectionentsize	8
	.align		4
        /*0000*/ 	.word	0x00000000
	.align		4
        /*0004*/ 	.word	0xffffffff
	.align		4
        /*0008*/ 	.word	0x00000000
	.align		4
        /*000c*/ 	.word	0xfffffffe
	.align		4
        /*0010*/ 	.word	0x00000000
	.align		4
        /*0014*/ 	.word	0xfffffffd
	.align		4
        /*0018*/ 	.word	0x00000000
	.align		4
        /*001c*/ 	.word	0xfffffffc


//--------------------- .nv.constant4             --------------------------
	.section	.nv.constant4,"a",@progbits
	.align	8
	.align		8
.nv.constant4:
        /*0000*/ 	.dword	_$_str
	.align		8
        /*0008*/ 	.dword	_$_str_$_2


//--------------------- .text.triton_poi_fused__native_batch_norm_legit_no_training_add_relu_6 --------------------------
	.section	.text.triton_poi_fused__native_batch_norm_legit_no_training_add_relu_6,"ax",@progbits
	.align	128
        .global         triton_poi_fused__native_batch_norm_legit_no_training_add_relu_6
        .type           triton_poi_fused__native_batch_norm_legit_no_training_add_relu_6,@function
        .size           triton_poi_fused__native_batch_norm_legit_no_training_add_relu_6,(.L_x_1 - triton_poi_fused__native_batch_norm_legit_no_training_add_relu_6)
        .other          triton_poi_fused__native_batch_norm_legit_no_training_add_relu_6,@"STO_CUDA_ENTRY STV_DEFAULT"
triton_poi_fused__native_batch_norm_legit_no_training_add_relu_6:
.text.triton_poi_fused__native_batch_norm_legit_no_training_add_relu_6:
[----:B------:R-:W-:Y:S01]  /*0000*/  LDC R1, c[0x0][0x28] ;  /* 0x00000a00ff017b82 */ /* 0x000fe20000000800 */
[----:B------:R-:W1:Y:S07]  /*0010*/  S2R R0, SR_TID.X ;  /* 0x0000000000007919 */ /* 0x000e6e0000002100 */
[----:B------:R-:W2:Y:S01]  /*0020*/  LDC.64 R10, c[0x0][0x220] ;  /* 0x00008800ff0a7b82 */ /* 0x000ea20000000a00 */
[----:B------:R-:W-:Y:S01]  /*0030*/  ULDC.64 UR4, c[0x0][0x208] ;  /* 0x0000820000047ab9 */ /* 0x000fe20000000a00 */
[----:B------:R-:W3:Y:S06]  /*0040*/  S2R R5, SR_CTAID.X ;  /* 0x0000000000057919 */ /* 0x000eec0000002500 */
[----:B------:R-:W4:Y:S08]  /*0050*/  LDC.64 R12, c[0x0][0x218] ;  /* 0x00008600ff0c7b82 */ /* 0x000f300000000a00 */
[----:B------:R-:W5:Y:S08]  /*0060*/  LDC.64 R16, c[0x0][0x228] ;  /* 0x00008a00ff107b82 */ /* 0x000f700000000a00 */
[----:B------:R-:W4:Y:S01]  /*0070*/  LDC.64 R18, c[0x0][0x230] ;  /* 0x00008c00ff127b82 */ /* 0x000f220000000a00 */
[----:B-1----:R-:W-:-:S07]  /*0080*/  SHF.L.U32 R0, R0, 0x2, RZ ;  /* 0x0000000200007819 */ /* 0x002fce00000006ff */
[----:B------:R-:W1:Y:S01]  /*0090*/  LDC.64 R8, c[0x0][0x238] ;  /* 0x00008e00ff087b82 */ /* 0x000e620000000a00 */
[----:B---3--:R-:W-:Y:S02]  /*00a0*/  SHF.R.S32.HI R3, RZ, 0x16, R5 ;  /* 0x00000016ff037819 */ /* 0x008fe40000011405 */
[----:B------:R-:W-:Y:S02]  /*00b0*/  LOP3.LUT R0, R0, 0x1fc, RZ, 0xc0, !PT ;  /* 0x000001fc00007812 */ /* 0x000fe400078ec0ff */
[----:B------:R-:W-:Y:S02]  /*00c0*/  SGXT R3, R3, 0x1 ;  /* 0x000000010303781a */ /* 0x000fe40000000200 */
[----:B------:R-:W-:-:S04]  /*00d0*/  LEA R0, R5, R0, 0x9 ;  /* 0x0000000005007211 */ /* 0x000fc800078e48ff */
[----:B------:R-:W-:-:S04]  /*00e0*/  LEA.HI R3, R3, R0, RZ, 0x8 ;  /* 0x0000000003037211 */ /* 0x000fc800078f40ff */
[----:B------:R-:W-:-:S05]  /*00f0*/  SHF.R.S32.HI R3, RZ, 0x8, R3 ;  /* 0x00000008ff037819 */ /* 0x000fca0000011403 */
[----:B------:R-:W-:-:S05]  /*0100*/  IMAD.HI R2, R3, 0x2aaaaaab, RZ ;  /* 0x2aaaaaab03027827 */ /* 0x000fca00078e02ff */
[----:B------:R-:W-:-:S04]  /*0110*/  SHF.R.U32.HI R5, RZ, 0x1f, R2 ;  /* 0x0000001fff057819 */ /* 0x000fc80000011602 */
[----:B------:R-:W-:Y:S02]  /*0120*/  LEA.HI R2, R2, R5, RZ, 0x1d ;  /* 0x0000000502027211 */ /* 0x000fe400078fe8ff */
[----:B------:R-:W3:Y:S03]  /*0130*/  LDC.64 R4, c[0x0][0x210] ;  /* 0x00008400ff047b82 */ /* 0x000ee60000000a00 */
[----:B------:R-:W-:-:S04]  /*0140*/  IMAD R15, R2, -0x30, R3 ;  /* 0xffffffd0020f7824 */ /* 0x000fc800078e0203 */
[----:B--2---:R-:W-:-:S05]  /*0150*/  IMAD.WIDE R10, R15, 0x4, R10 ;  /* 0x000000040f0a7825 */ /* 0x004fca00078e020a */
[----:B------:R-:W2:Y:S01]  /*0160*/  LDG.E.EL R2, desc[UR4][R10.64] ;  /* 0x000000040a027981 */ /* 0x000ea2000c2e1900 */
[----:B----4-:R-:W-:-:S05]  /*0170*/  IMAD.WIDE R12, R15, 0x4, R12 ;  /* 0x000000040f0c7825 */ /* 0x010fca00078e020c */
[----:B------:R4:W2:Y:S01]  /*0180*/  LDG.E.EL R3, desc[UR4][R12.64] ;  /* 0x000000040c037981 */ /* 0x0008a2000c2e1900 */
[----:B---3--:R-:W-:-:S04]  /*0190*/  IMAD.WIDE R4, R0, 0x4, R4 ;  /* 0x0000000400047825 */ /* 0x008fc800078e0204 */
[C---:B-----5:R-:W-:Y:S01]  /*01a0*/  IMAD.WIDE R16, R15.reuse, 0x4, R16 ;  /* 0x000000040f107825 */ /* 0x060fe200078e0210 */
[----:B----4-:R-:W3:Y:S01]  /*01b0*/  LDC.64 R12, c[0x0][0x240] ;  /* 0x00009000ff0c7b82 */ /* 0x010ee20000000a00 */
[----:B------:R-:W4:Y:S02]  /*01c0*/  LDG.E.128 R4, desc[UR4][R4.64] ;  /* 0x0000000404047981 */ /* 0x000f24000c1e1d00 */
[----:B0-----:R-:W-:Y:S02]  /*01d0*/  IMAD.WIDE R18, R15, 0x4, R18 ;  /* 0x000000040f127825 */ /* 0x001fe400078e0212 */
[----:B------:R0:W5:Y:S02]  /*01e0*/  LDG.E.EL R14, desc[UR4][R16.64] ;  /* 0x00000004100e7981 */ /* 0x000164000c2e1900 */
[C---:B-1----:R-:W-:Y:S02]  /*01f0*/  IMAD.WIDE R8, R0.reuse, 0x4, R8 ;  /* 0x0000000400087825 */ /* 0x042fe400078e0208 */
[----:B------:R-:W5:Y:S04]  /*0200*/  LDG.E.EL R15, desc[UR4][R18.64] ;  /* 0x00000004120f7981 */ /* 0x000f68000c2e1900 */
[----:B------:R-:W5:Y:S01]  /*0210*/  LDG.E.128 R8, desc[UR4][R8.64] ;  /* 0x0000000408087981 */ /* 0x000f62000c1e1d00 */
[----:B0-----:R-:W-:Y:S01]  /*0220*/  HFMA2.MMA R17, -RZ, RZ, 1.625, 0 ;  /* 0x3e800000ff117435 */ /* 0x001fe200000001ff */
[----:B---3--:R-:W-:-:S04]  /*0230*/  IMAD.WIDE R12, R0, 0x4, R12 ;  /* 0x00000004000c7825 */ /* 0x008fc800078e020c */
[----:B--2---:R-:W-:-:S04]  /*0240*/  FADD R2, R2, 9.9999997473787516356e-06 ;  /* 0x3727c5ac02027421 */ /* 0x004fc80000000000 */
[----:B------:R-:W0:Y:S02]  /*0250*/  MUFU.SQRT R20, R2 ;  /* 0x0000000200147308 */ /* 0x000e240000002000 */
[C---:B0-----:R-:W-:Y:S02]  /*0260*/  FSETP.GT.AND P0, PT, R20.reuse, 8.50705917302346158658e+37, PT ;  /* 0x7e8000001400780b */ /* 0x041fe40003f04000 */
[----:B------:R-:W-:-:S11]  /*0270*/  FSETP.GEU.AND P1, PT, R20, 1.175494350822287508e-38, PT ;  /* 0x008000001400780b */ /* 0x000fd60003f2e000 */
[----:B------:R-:W-:-:S04]  /*0280*/  @P0 FMUL R20, R20, 0.25 ;  /* 0x3e80000014140820 */ /* 0x000fc80000400000 */
[----:B------:R-:W-:-:S06]  /*0290*/  @!P1 FMUL R20, R20, 16777216 ;  /* 0x4b80000014149820 */ /* 0x000fcc0000400000 */
[----:B------:R-:W0:Y:S01]  /*02a0*/  MUFU.RCP R20, R20 ;  /* 0x0000001400147308 */ /* 0x000e220000001000 */
[----:B------:R-:W-:Y:S01]  /*02b0*/  FSEL R17, R17, 1, P0 ;  /* 0x3f80000011117808 */ /* 0x000fe20000000000 */
[----:B----4-:R-:W-:-:S04]  /*02c0*/  FADD R16, R4, -R3 ;  /* 0x8000000304107221 */ /* 0x010fc80000000000 */
[----:B------:R-:W-:Y:S01]  /*02d0*/  @!P1 FMUL R17, R17, 16777216 ;  /* 0x4b80000011119820 */ /* 0x000fe20000400000 */
[--C-:B------:R-:W-:Y:S01]  /*02e0*/  FADD R4, R5, -R3.reuse ;  /* 0x8000000305047221 */ /* 0x100fe20000000000 */
[--C-:B------:R-:W-:Y:S01]  /*02f0*/  FADD R2, R7, -R3.reuse ;  /* 0x8000000307027221 */ /* 0x100fe20000000000 */
[----:B------:R-:W-:Y:S01]  /*0300*/  FADD R6, R6, -R3 ;  /* 0x8000000306067221 */ /* 0x000fe20000000000 */
[----:B0-----:R-:W-:-:S04]  /*0310*/  FMUL R17, R20, R17 ;  /* 0x0000001114117220 */ /* 0x001fc80000400000 */
[C---:B------:R-:W-:Y:S01]  /*0320*/  FMUL R16, R17.reuse, R16 ;  /* 0x0000001011107220 */ /* 0x040fe20000400000 */
[C---:B------:R-:W-:Y:S01]  /*0330*/  FMUL R4, R17.reuse, R4 ;  /* 0x0000000411047220 */ /* 0x040fe20000400000 */
[C---:B------:R-:W-:Y:S01]  /*0340*/  FMUL R2, R17.reuse, R2 ;  /* 0x0000000211027220 */ /* 0x040fe20000400000 */
[----:B------:R-:W-:Y:S01]  /*0350*/  FMUL R6, R17, R6 ;  /* 0x0000000611067220 */ /* 0x000fe20000400000 */
[C-C-:B-----5:R-:W-:Y:S01]  /*0360*/  FFMA R3, R14.reuse, R16, R15.reuse ;  /* 0x000000100e037223 */ /* 0x160fe2000000000f */
[C-C-:B------:R-:W-:Y:S01]  /*0370*/  FFMA R4, R14.reuse, R4, R15.reuse ;  /* 0x000000040e047223 */ /* 0x140fe2000000000f */
[C-C-:B------:R-:W-:Y:S01]  /*0380*/  FFMA R2, R14.reuse, R2, R15.reuse ;  /* 0x000000020e027223 */ /* 0x140fe2000000000f */
[----:B------:R-:W-:Y:S02]  /*0390*/  FFMA R15, R14, R6, R15 ;  /* 0x000000060e0f7223 */ /* 0x000fe4000000000f */
[----:B------:R-:W-:Y:S01]  /*03a0*/  FSETP.GEU.AND P3, PT, R3, -R8, PT ;  /* 0x800000080300720b */ /* 0x000fe20003f6e000 */
[----:B------:R-:W-:Y:S01]  /*03b0*/  FADD R3, R8, R3 ;  /* 0x0000000308037221 */ /* 0x000fe20000000000 */
[----:B------:R-:W-:Y:S01]  /*03c0*/  FSETP.GEU.AND P2, PT, R4, -R9, PT ;  /* 0x800000090400720b */ /* 0x000fe20003f4e000 */
[----:B------:R-:W-:Y:S01]  /*03d0*/  FADD R4, R9, R4 ;  /* 0x0000000409047221 */ /* 0x000fe20000000000 */
[----:B------:R-:W-:Y:S01]  /*03e0*/  FSETP.GEU.AND P0, PT, R2, -R11, PT ;  /* 0x8000000b0200720b */ /* 0x000fe20003f0e000 */
[----:B------:R-:W-:Y:S01]  /*03f0*/  FADD R2, R11, R2 ;  /* 0x000000020b027221 */ /* 0x000fe20000000000 */
[----:B------:R-:W-:Y:S01]  /*0400*/  FSETP.GEU.AND P1, PT, R15, -R10, PT ;  /* 0x8000000a0f00720b */ /* 0x000fe20003f2e000 */
[----:B------:R-:W-:Y:S01]  /*0410*/  FADD R10, R10, R15 ;  /* 0x0000000f0a0a7221 */ /* 0x000fe20000000000 */
[----:B------:R-:W-:-:S02]  /*0420*/  SEL R8, R3, RZ, P3 ;  /* 0x000000ff03087207 */ /* 0x000fc40001800000 */
[----:B------:R-:W-:Y:S02]  /*0430*/  SEL R9, R4, RZ, P2 ;  /* 0x000000ff04097207 */ /* 0x000fe40001000000 */
[----:B------:R-:W-:Y:S02]  /*0440*/  SEL R11, R2, RZ, P0 ;  /* 0x000000ff020b7207 */ /* 0x000fe40000000000 */
[----:B------:R-:W-:-:S05]  /*0450*/  SEL R10, R10, RZ, P1 ;  /* 0x000000ff0a0a7207 */ /* 0x000fca0000800000 */
[----:B------:R-:W-:Y:S01]  /*0460*/  STG.E.128 desc[UR4][R12.64], R8 ;  /* 0x000000080c007986 */ /* 0x000fe2000c101d04 */
[----:B------:R-:W-:Y:S05]  /*0470*/  EXIT ;  /* 0x000000000000794d */ /* 0x000fea0003800000 */
.L_x_0:
[----:B------:R-:W-:-:S00]  /*0480*/  BRA `(.L_x_0) ;  /* 0xfffffffc00fc7947 */ /* 0x000fc0000383ffff */
[----:B------:R-:W-:-:S00]  /*0490*/  NOP ;  /* 0x0000000000007918 */ /* 0x000fc00000000000 */
        /* <DEDUP_REMOVED lines=14> */
.L_x_1:


//--------------------- .nv.global.init           --------------------------
	.section	.nv.global.init,"aw",@progbits
.nv.global.init:
	.type		_$_str,@object
	.size		_$_str,(_$_str_$_2 - _$_str)
_$_str:
        /*0000*/ 	.byte	0x5f, 0x5f, 0x43, 0x55, 0x44, 0x41, 0x5f, 0x46, 0x54, 0x5a, 0x00
	.type		_$_str_$_2,@object
	.size		_$_str_$_2,(.L_1 - _$_str_$_2)
_$_str_$_2:
        /*000b*/ 	.byte	0x5f, 0x5f, 0x43, 0x55, 0x44, 0x41, 0x5f, 0x50, 0x52, 0x45, 0x43, 0x5f, 0x53, 0x51, 0x52, 0x54
        /*001b*/ 	.byte	0x00
.L_1:


//--------------------- .nv.constant0.triton_poi_fused__native_batch_norm_legit_no_training_add_relu_6 --------------------------
	.section	.nv.constant0.triton_poi_fused__native_batch_norm_legit_no_training_add_relu_6,"a",@progbits
	.sectionflags	@""
	.align	4
.nv.constant0.triton_poi_fused__native_batch_norm_legit_no_training_add_relu_6:
	.zero		588
